	.headerflags	@"EF_CUDA_TEXMODE_UNIFIED EF_CUDA_64BIT_ADDRESS EF_CUDA_ACCELERATORS EF_CUDA_SM90 EF_CUDA_VIRTUAL_SM(EF_CUDA_SM90)"
	.elftype	@"ET_EXEC"


//--------------------- .nv.info                  --------------------------
	.section	.nv.info,"",@"SHT_CUDA_INFO"
	.align	4


	//----- nvinfo : EIATTR_REGCOUNT
	.align		4
        /*0000*/ 	.byte	0x04, 0x2f
        /*0002*/ 	.short	(.L_3 - .L_2)
	.align		4
.L_2:
        /*0004*/ 	.word	index@(triton_poi_fused__native_batch_norm_legit_no_training_add_convolution_16)
        /*0008*/ 	.word	0x00000020


	//----- nvinfo : EIATTR_MIN_STACK_SIZE
	.align		4
.L_3:
        /*000c*/ 	.byte	0x04, 0x12
        /*000e*/ 	.short	(.L_5 - .L_4)
	.align		4
.L_4:
        /*0010*/ 	.word	index@(triton_poi_fused__native_batch_norm_legit_no_training_add_convolution_16)
        /*0014*/ 	.word	0x00000000


	//----- nvinfo : EIATTR_FRAME_SIZE
	.align		4
.L_5:
        /*0018*/ 	.byte	0x04, 0x11
        /*001a*/ 	.short	(.L_7 - .L_6)
	.align		4
.L_6:
        /*001c*/ 	.word	index@(triton_poi_fused__native_batch_norm_legit_no_training_add_convolution_16)
        /*0020*/ 	.word	0x00000000


	//----- nvinfo : EIATTR_MIN_STACK_SIZE
	.align		4
.L_7:
        /*0024*/ 	.byte	0x04, 0x12
        /*0026*/ 	.short	(.L_9 - .L_8)
	.align		4
.L_8:
        /*0028*/ 	.word	index@(triton_poi_fused__native_batch_norm_legit_no_training_add_convolution_16)
        /*002c*/ 	.word	0x00000000
.L_9:


//--------------------- .nv.info.triton_poi_fused__native_batch_norm_legit_no_training_add_convolution_16 --------------------------
	.section	.nv.info.triton_poi_fused__native_batch_norm_legit_no_training_add_convolution_16,"",@"SHT_CUDA_INFO"
	.sectionflags	@""
	.align	4


	//----- nvinfo : EIATTR_CUDA_API_VERSION
	.align		4
        /*0000*/ 	.byte	0x04, 0x37
        /*0002*/ 	.short	(.L_11 - .L_10)
.L_10:
        /*0004*/ 	.word	0x0000007c


	//----- nvinfo : EIATTR_KPARAM_INFO
	.align		4
.L_11:
        /*0008*/ 	.byte	0x04, 0x17
        /*000a*/ 	.short	(.L_13 - .L_12)
.L_12:
        /*000c*/ 	.word	0x00000000
        /*0010*/ 	.short	0x0007
        /*0012*/ 	.short	0x0038
        /*0014*/ 	.byte	0x00, 0xf0, 0x11, 0x00


	//----- nvinfo : EIATTR_KPARAM_INFO
	.align		4
.L_13:
        /*0018*/ 	.byte	0x04, 0x17
        /*001a*/ 	.short	(.L_15 - .L_14)
.L_14:
        /*001c*/ 	.word	0x00000000
        /*0020*/ 	.short	0x0006
        /*0022*/ 	.short	0x0030
        /*0024*/ 	.byte	0x00, 0xf4, 0x21, 0x00


	//----- nvinfo : EIATTR_KPARAM_INFO
	.align		4
.L_15:
        /*0028*/ 	.byte	0x04, 0x17
        /*002a*/ 	.short	(.L_17 - .L_16)
.L_16:
        /*002c*/ 	.word	0x00000000
        /*0030*/ 	.short	0x0005
        /*0032*/ 	.short	0x0028
        /*0034*/ 	.byte	0x00, 0xf4, 0x21, 0x00


	//----- nvinfo : EIATTR_KPARAM_INFO
	.align		4
.L_17:
        /*0038*/ 	.byte	0x04, 0x17
        /*003a*/ 	.short	(.L_19 - .L_18)
.L_18:
        /*003c*/ 	.word	0x00000000
        /*0040*/ 	.short	0x0004
        /*0042*/ 	.short	0x0020
        /*0044*/ 	.byte	0x00, 0xf4, 0x21, 0x00


	//----- nvinfo : EIATTR_KPARAM_INFO
	.align		4
.L_19:
        /*0048*/ 	.byte	0x04, 0x17
        /*004a*/ 	.short	(.L_21 - .L_20)
.L_20:
        /*004c*/ 	.word	0x00000000
        /*0050*/ 	.short	0x0003
        /*0052*/ 	.short	0x0018
        /*0054*/ 	.byte	0x00, 0xf4, 0x21, 0x00


	//----- nvinfo : EIATTR_KPARAM_INFO
	.align		4
.L_21:
        /*0058*/ 	.byte	0x04, 0x17
        /*005a*/ 	.short	(.L_23 - .L_22)
.L_22:
        /*005c*/ 	.word	0x00000000
        /*0060*/ 	.short	0x0002
        /*0062*/ 	.short	0x0010
        /*0064*/ 	.byte	0x00, 0xf4, 0x21, 0x00


	//----- nvinfo : EIATTR_KPARAM_INFO
	.align		4
.L_23:
        /*0068*/ 	.byte	0x04, 0x17
        /*006a*/ 	.short	(.L_25 - .L_24)
.L_24:
        /*006c*/ 	.word	0x00000000
        /*0070*/ 	.short	0x0001
        /*0072*/ 	.short	0x0008
        /*0074*/ 	.byte	0x00, 0xf4, 0x21, 0x00


	//----- nvinfo : EIATTR_KPARAM_INFO
	.align		4
.L_25:
        /*0078*/ 	.byte	0x04, 0x17
        /*007a*/ 	.short	(.L_27 - .L_26)
.L_26:
        /*007c*/ 	.word	0x00000000
        /*0080*/ 	.short	0x0000
        /*0082*/ 	.short	0x0000
        /*0084*/ 	.byte	0x00, 0xf4, 0x21, 0x00


	//----- nvinfo : EIATTR_SPARSE_MMA_MASK
	.align		4
.L_27:
        /*0088*/ 	.byte	0x03, 0x50
        /*008a*/ 	.short	0x0000


	//----- nvinfo : EIATTR_MAXREG_COUNT
	.align		4
        /*008c*/ 	.byte	0x03, 0x1b
        /*008e*/ 	.short	0x00ff


	//----- nvinfo : EIATTR_EXIT_INSTR_OFFSETS
	.align		4
        /*0090*/ 	.byte	0x04, 0x1c
        /*0092*/ 	.short	(.L_29 - .L_28)


	//   ....[0]....
.L_28:
        /*0094*/ 	.word	0x00000750


	//----- nvinfo : EIATTR_REQNTID
	.align		4
.L_29:
        /*0098*/ 	.byte	0x04, 0x10
        /*009a*/ 	.short	(.L_31 - .L_30)
.L_30:
        /*009c*/ 	.word	0x00000080
        /*00a0*/ 	.word	0x00000001
        /*00a4*/ 	.word	0x00000001


	//----- nvinfo : EIATTR_CBANK_PARAM_SIZE
	.align		4
.L_31:
        /*00a8*/ 	.byte	0x03, 0x19
        /*00aa*/ 	.short	0x003c


	//----- nvinfo : EIATTR_PARAM_CBANK
	.align		4
        /*00ac*/ 	.byte	0x04, 0x0a
        /*00ae*/ 	.short	(.L_33 - .L_32)
	.align		4
.L_32:
        /*00b0*/ 	.word	index@(.nv.constant0.triton_poi_fused__native_batch_norm_legit_no_training_add_convolution_16)
        /*00b4*/ 	.short	0x0210
        /*00b6*/ 	.short	0x003c


	//----- nvinfo : EIATTR_SW_WAR
	.align		4
.L_33:
        /*00b8*/ 	.byte	0x04, 0x36
        /*00ba*/ 	.short	(.L_35 - .L_34)
.L_34:
        /*00bc*/ 	.word	0x00000008
.L_35:


//--------------------- .nv.callgraph             --------------------------
	.section	.nv.callgraph,"",@"SHT_CUDA_CALLGRAPH"
	.align	4
	.sectionentsize	8
	.align		4
        /*0000*/ 	.word	0x00000000
	.align		4
        /*0004*/ 	.word	0xffffffff
	.align		4
        /*0008*/ 	.word	0x00000000
	.align		4
        /*000c*/ 	.word	0xfffffffe
	.align		4
        /*0010*/ 	.word	0x00000000
	.align		4
        /*0014*/ 	.word	0xfffffffd
	.align		4
        /*0018*/ 	.word	0x00000000
	.align		4
        /*001c*/ 	.word	0xfffffffc


//--------------------- .nv.constant4             --------------------------
	.section	.nv.constant4,"a",@progbits
	.align	8
	.align		8
.nv.constant4:
        /*0000*/ 	.dword	_$_str
	.align		8
        /*0008*/ 	.dword	_$_str_$_2


//--------------------- .text.triton_poi_fused__native_batch_norm_legit_no_training_add_convolution_16 --------------------------
	.section	.text.triton_poi_fused__native_batch_norm_legit_no_training_add_convolution_16,"ax",@progbits
	.align	128
        .global         triton_poi_fused__native_batch_norm_legit_no_training_add_convolution_16
        .type           triton_poi_fused__native_batch_norm_legit_no_training_add_convolution_16,@function
        .size           triton_poi_fused__native_batch_norm_legit_no_training_add_convolution_16,(.L_x_1 - triton_poi_fused__native_batch_norm_legit_no_training_add_convolution_16)
        .other          triton_poi_fused__native_batch_norm_legit_no_training_add_convolution_16,@"STO_CUDA_ENTRY STV_DEFAULT"
triton_poi_fused__native_batch_norm_legit_no_training_add_convolution_16:
.text.triton_poi_fused__native_batch_norm_legit_no_training_add_convolution_16:
[----:B------:R-:W-:Y:S01]  /*0000*/  LDC R1, c[0x0][0x28] ;  /* 0x00000a00ff017b82 */ /* 0x000fe20000000800 */
[----:B------:R-:W1:Y:S07]  /*0010*/  S2R R0, SR_TID.X ;  /* 0x0000000000007919 */ /* 0x000e6e0000002100 */
[----:B------:R-:W2:Y:S01]  /*0020*/  LDC.64 R2, c[0x0][0x230] ;  /* 0x00008c00ff027b82 */ /* 0x000ea20000000a00 */
[----:B------:R-:W-:Y:S01]  /*0030*/  ULDC.64 UR4, c[0x0][0x208] ;  /* 0x0000820000047ab9 */ /* 0x000fe20000000a00 */
[----:B------:R-:W3:Y:S06]  /*0040*/  S2R R21, SR_CTAID.X ;  /* 0x0000000000157919 */ /* 0x000eec0000002500 */
[----:B------:R-:W4:Y:S08]  /*0050*/  LDC.64 R26, c[0x0][0x210] ;  /* 0x00008400ff1a7b82 */ /* 0x000f300000000a00 */
[----:B------:R-:W5:Y:S08]  /*0060*/  LDC.64 R18, c[0x0][0x228] ;  /* 0x00008a00ff127b82 */ /* 0x000f700000000a00 */
[----:B------:R-:W4:Y:S01]  /*0070*/  LDC.64 R28, c[0x0][0x240] ;  /* 0x00009000ff1c7b82 */ /* 0x000f220000000a00 */
[----:B-1----:R-:W-:-:S07]  /*0080*/  SHF.L.U32 R0, R0, 0x2, RZ ;  /* 0x0000000200007819 */ /* 0x002fce00000006ff */
[----:B------:R-:W1:Y:S01]  /*0090*/  LDC.64 R22, c[0x0][0x218] ;  /* 0x00008600ff167b82 */ /* 0x000e620000000a00 */
[----:B---3--:R-:W-:Y:S02]  /*00a0*/  SHF.R.S32.HI R4, RZ, 0x15, R21 ;  /* 0x00000015ff047819 */ /* 0x008fe40000011415 */
[----:B------:R-:W-:Y:S02]  /*00b0*/  LOP3.LUT R0, R0, 0x1fc, RZ, 0xc0, !PT ;  /* 0x000001fc00007812 */ /* 0x000fe400078ec0ff */
[----:B------:R-:W-:Y:S02]  /*00c0*/  SGXT R4, R4, 0x1 ;  /* 0x000000010404781a */ /* 0x000fe40000000200 */
[----:B------:R-:W-:-:S04]  /*00d0*/  LEA R21, R21, R0, 0xa ;  /* 0x0000000015157211 */ /* 0x000fc800078e50ff */
[----:B------:R-:W-:-:S04]  /*00e0*/  LEA.HI R4, R4, R21, RZ, 0xa ;  /* 0x0000001504047211 */ /* 0x000fc800078f50ff */
[----:B------:R-:W-:-:S04]  /*00f0*/  SHF.R.S32.HI R7, RZ, 0xa, R4 ;  /* 0x0000000aff077819 */ /* 0x000fc80000011404 */
[----:B------:R-:W-:-:S04]  /*0100*/  LEA.HI R0, R7, R7, RZ, 0x6 ;  /* 0x0000000707007211 */ /* 0x000fc800078f30ff */
[----:B------:R-:W-:-:S04]  /*0110*/  LOP3.LUT R0, R0, 0xffffffc0, RZ, 0xc0, !PT ;  /* 0xffffffc000007812 */ /* 0x000fc800078ec0ff */
[----:B------:R-:W-:-:S05]  /*0120*/  IADD3 R7, R7, -R0, RZ ;  /* 0x8000000007077210 */ /* 0x000fca0007ffe0ff */
[----:B--2---:R-:W-:-:S06]  /*0130*/  IMAD.WIDE R8, R7, 0x4, R2 ;  /* 0x0000000407087825 */ /* 0x004fcc00078e0202 */
[----:B------:R-:W2:Y:S01]  /*0140*/  LDG.E.EL R8, desc[UR4][R8.64] ;  /* 0x0000000408087981 */ /* 0x000ea2000c2e1900 */
[----:B------:R-:W-:-:S04]  /*0150*/  IADD3 R4, R4, 0x200, RZ ;  /* 0x0000020004047810 */ /* 0x000fc80007ffe0ff */
[----:B------:R-:W-:-:S04]  /*0160*/  SHF.R.S32.HI R4, RZ, 0xa, R4 ;  /* 0x0000000aff047819 */ /* 0x000fc80000011404 */
[----:B------:R-:W-:-:S04]  /*0170*/  LEA.HI R0, R4, R4, RZ, 0x6 ;  /* 0x0000000404007211 */ /* 0x000fc800078f30ff */
[----:B------:R-:W-:-:S04]  /*0180*/  LOP3.LUT R17, R0, 0xffffffc0, RZ, 0xc0, !PT ;  /* 0xffffffc000117812 */ /* 0x000fc800078ec0ff */
[----:B------:R-:W-:Y:S02]  /*0190*/  IADD3 R17, R4, -R17, RZ ;  /* 0x8000001104117210 */ /* 0x000fe40007ffe0ff */
[----:B------:R-:W3:Y:S03]  /*01a0*/  LDC.64 R4, c[0x0][0x220] ;  /* 0x00008800ff047b82 */ /* 0x000ee60000000a00 */
[----:B------:R-:W-:-:S05]  /*01b0*/  IMAD.WIDE R10, R17, 0x4, R2 ;  /* 0x00000004110a7825 */ /* 0x000fca00078e0202 */
[----:B------:R-:W3:Y:S01]  /*01c0*/  LDG.E.EL R20, desc[UR4][R10.64] ;  /* 0x000000040a147981 */ /* 0x000ee2000c2e1900 */
[----:B------:R-:W1:Y:S01]  /*01d0*/  LDC.64 R2, c[0x0][0x238] ;  /* 0x00008e00ff027b82 */ /* 0x000e620000000a00 */
[----:B----4-:R-:W-:-:S04]  /*01e0*/  IMAD.WIDE R26, R21, 0x4, R26 ;  /* 0x00000004151a7825 */ /* 0x010fc800078e021a */
[----:B-----5:R-:W-:Y:S01]  /*01f0*/  IMAD.WIDE R12, R7, 0x4, R18 ;  /* 0x00000004070c7825 */ /* 0x020fe200078e0212 */
[----:B------:R-:W-:-:S05]  /*0200*/  HFMA2.MMA R16, -RZ, RZ, 1.625, 0 ;  /* 0x3e800000ff107435 */ /* 0x000fca00000001ff */
[----:B------:R-:W4:Y:S01]  /*0210*/  LDG.E.EL R12, desc[UR4][R12.64] ;  /* 0x000000040c0c7981 */ /* 0x000f22000c2e1900 */
[----:B01----:R-:W-:-:S06]  /*0220*/  IMAD.WIDE R24, R7, 0x4, R2 ;  /* 0x0000000407187825 */ /* 0x003fcc00078e0202 */
[----:B------:R-:W5:Y:S01]  /*0230*/  LDG.E.EL R24, desc[UR4][R24.64] ;  /* 0x0000000418187981 */ /* 0x000f62000c2e1900 */
[----:B------:R-:W-:-:S04]  /*0240*/  IMAD.WIDE R22, R21, 0x4, R22 ;  /* 0x0000000415167825 */ /* 0x000fc800078e0216 */
[----:B--2---:R-:W-:Y:S01]  /*0250*/  FADD R14, R8, 9.9999997473787516356e-06 ;  /* 0x3727c5ac080e7421 */ /* 0x004fe20000000000 */
[----:B---3--:R-:W-:-:S05]  /*0260*/  IMAD.WIDE R8, R7, 0x4, R4 ;  /* 0x0000000407087825 */ /* 0x008fca00078e0204 */
[----:B------:R-:W0:Y:S01]  /*0270*/  MUFU.SQRT R14, R14 ;  /* 0x0000000e000e7308 */ /* 0x000e220000002000 */
[----:B------:R-:W2:Y:S01]  /*0280*/  LDG.E.EL R15, desc[UR4][R8.64] ;  /* 0x00000004080f7981 */ /* 0x000ea2000c2e1900 */
[----:B------:R-:W-:-:S05]  /*0290*/  IMAD.WIDE R6, R7, 0x4, R28 ;  /* 0x0000000407067825 */ /* 0x000fca00078e021c */
[----:B------:R1:W5:Y:S04]  /*02a0*/  LDG.E.EL R13, desc[UR4][R6.64] ;  /* 0x00000004060d7981 */ /* 0x000368000c2e1900 */
[----:B------:R-:W2:Y:S01]  /*02b0*/  LDG.E.128 R8, desc[UR4][R26.64] ;  /* 0x000000041a087981 */ /* 0x000ea2000c1e1d00 */
[C---:B0-----:R-:W-:Y:S02]  /*02c0*/  FSETP.GT.AND P0, PT, R14.reuse, 8.50705917302346158658e+37, PT ;  /* 0x7e8000000e00780b */ /* 0x041fe40003f04000 */
[----:B------:R-:W-:-:S11]  /*02d0*/  FSETP.GEU.AND P1, PT, R14, 1.175494350822287508e-38, PT ;  /* 0x008000000e00780b */ /* 0x000fd60003f2e000 */
[----:B------:R-:W-:-:S04]  /*02e0*/  @P0 FMUL R14, R14, 0.25 ;  /* 0x3e8000000e0e0820 */ /* 0x000fc80000400000 */
[----:B------:R-:W-:Y:S01]  /*02f0*/  @!P1 FMUL R14, R14, 16777216 ;  /* 0x4b8000000e0e9820 */ /* 0x000fe20000400000 */
[----:B-1----:R-:W-:-:S05]  /*0300*/  FSEL R7, R16, 1, P0 ;  /* 0x3f80000010077808 */ /* 0x002fca0000000000 */
[----:B------:R-:W0:Y:S01]  /*0310*/  MUFU.RCP R14, R14 ;  /* 0x0000000e000e7308 */ /* 0x000e220000001000 */
[----:B------:R-:W-:-:S04]  /*0320*/  IMAD.WIDE R4, R17, 0x4, R4 ;  /* 0x0000000411047825 */ /* 0x000fc800078e0204 */
[----:B------:R-:W-:Y:S01]  /*0330*/  @!P1 FMUL R7, R7, 16777216 ;  /* 0x4b80000007079820 */ /* 0x000fe20000400000 */
[----:B------:R-:W3:Y:S03]  /*0340*/  LDG.E.EL R21, desc[UR4][R4.64] ;  /* 0x0000000404157981 */ /* 0x000ee6000c2e1900 */
[----:B0-----:R-:W-:Y:S02]  /*0350*/  FMUL R14, R14, R7 ;  /* 0x000000070e0e7220 */ /* 0x001fe40000400000 */
[----:B------:R-:W3:Y:S01]  /*0360*/  LDG.E.128 R4, desc[UR4][R22.64] ;  /* 0x0000000416047981 */ /* 0x000ee2000c1e1d00 */
[----:B------:R-:W-:-:S04]  /*0370*/  FADD R20, R20, 9.9999997473787516356e-06 ;  /* 0x3727c5ac14147421 */ /* 0x000fc80000000000 */
[----:B------:R-:W0:Y:S02]  /*0380*/  MUFU.SQRT R25, R20 ;  /* 0x0000001400197308 */ /* 0x000e240000002000 */
[C---:B0-----:R-:W-:Y:S02]  /*0390*/  FSETP.GT.AND P0, PT, R25.reuse, 8.50705917302346158658e+37, PT ;  /* 0x7e8000001900780b */ /* 0x041fe40003f04000 */
[----:B------:R-:W-:-:S11]  /*03a0*/  FSETP.GEU.AND P1, PT, R25, 1.175494350822287508e-38, PT ;  /* 0x008000001900780b */ /* 0x000fd60003f2e000 */
[----:B------:R-:W-:-:S04]  /*03b0*/  @P0 FMUL R25, R25, 0.25 ;  /* 0x3e80000019190820 */ /* 0x000fc80000400000 */
[----:B------:R-:W-:-:S06]  /*03c0*/  @!P1 FMUL R25, R25, 16777216 ;  /* 0x4b80000019199820 */ /* 0x000fcc0000400000 */
[----:B------:R-:W0:Y:S01]  /*03d0*/  MUFU.RCP R25, R25 ;  /* 0x0000001900197308 */ /* 0x000e220000001000 */
[----:B------:R-:W-:Y:S01]  /*03e0*/  FSEL R16, R16, 1, P0 ;  /* 0x3f80000010107808 */ /* 0x000fe20000000000 */
[----:B------:R-:W-:-:S04]  /*03f0*/  IMAD.WIDE R18, R17, 0x4, R18 ;  /* 0x0000000411127825 */ /* 0x000fc800078e0212 */
[----:B------:R-:W-:Y:S01]  /*0400*/  @!P1 FMUL R16, R16, 16777216 ;  /* 0x4b80000010109820 */ /* 0x000fe20000400000 */
[----:B------:R1:W3:Y:S01]  /*0410*/  LDG.E.EL R0, desc[UR4][R18.64] ;  /* 0x0000000412007981 */ /* 0x0002e2000c2e1900 */
[----:B------:R-:W-:-:S05]  /*0420*/  IMAD.WIDE R28, R17, 0x4, R28 ;  /* 0x00000004111c7825 */ /* 0x000fca00078e021c */
[----:B------:R-:W3:Y:S01]  /*0430*/  LDG.E.EL R20, desc[UR4][R28.64] ;  /* 0x000000041c147981 */ /* 0x000ee2000c2e1900 */
[----:B-1----:R-:W-:-:S04]  /*0440*/  IMAD.WIDE R18, R17, 0x4, R2 ;  /* 0x0000000411127825 */ /* 0x002fc800078e0202 */
[----:B0-----:R-:W-:Y:S01]  /*0450*/  FMUL R2, R25, R16 ;  /* 0x0000001019027220 */ /* 0x001fe20000400000 */
[----:B------:R0:W3:Y:S01]  /*0460*/  LDG.E.EL R3, desc[UR4][R18.64] ;  /* 0x0000000412037981 */ /* 0x0000e2000c2e1900 */
[--C-:B--2---:R-:W-:Y:S01]  /*0470*/  FADD R10, R10, R15.reuse ;  /* 0x0000000f0a0a7221 */ /* 0x104fe20000000000 */
[--C-:B------:R-:W-:Y:S01]  /*0480*/  FADD R8, R8, R15.reuse ;  /* 0x0000000f08087221 */ /* 0x100fe20000000000 */
[--C-:B------:R-:W-:Y:S01]  /*0490*/  FADD R9, R9, R15.reuse ;  /* 0x0000000f09097221 */ /* 0x100fe20000000000 */
[----:B------:R-:W-:Y:S01]  /*04a0*/  FADD R11, R11, R15 ;  /* 0x0000000f0b0b7221 */ /* 0x000fe20000000000 */
[C---:B----4-:R-:W-:Y:S01]  /*04b0*/  FADD R17, -R12.reuse, R10 ;  /* 0x0000000a0c117221 */ /* 0x050fe20000000100 */
[C---:B------:R-:W-:Y:S01]  /*04c0*/  FADD R16, -R12.reuse, R8 ;  /* 0x000000080c107221 */ /* 0x040fe20000000100 */
[C---:B------:R-:W-:Y:S01]  /*04d0*/  FADD R25, -R12.reuse, R9 ;  /* 0x000000090c197221 */ /* 0x040fe20000000100 */
[----:B------:R-:W-:Y:S01]  /*04e0*/  FADD R15, -R12, R11 ;  /* 0x0000000b0c0f7221 */ /* 0x000fe20000000100 */
[-C--:B------:R-:W-:Y:S01]  /*04f0*/  FMUL R17, R17, R14.reuse ;  /* 0x0000000e11117220 */ /* 0x080fe20000400000 */
[-C--:B------:R-:W-:Y:S01]  /*0500*/  FMUL R16, R16, R14.reuse ;  /* 0x0000000e10107220 */ /* 0x080fe20000400000 */
[-C--:B------:R-:W-:Y:S01]  /*0510*/  FMUL R12, R25, R14.reuse ;  /* 0x0000000e190c7220 */ /* 0x080fe20000400000 */
[----:B------:R-:W-:Y:S01]  /*0520*/  FMUL R14, R15, R14 ;  /* 0x0000000e0f0e7220 */ /* 0x000fe20000400000 */
[C-C-:B-----5:R-:W-:Y:S01]  /*0530*/  FFMA R15, R24.reuse, R17, R13.reuse ;  /* 0x00000011180f7223 */ /* 0x160fe2000000000d */
[----:B------:R-:W-:-:S02]  /*0540*/  FFMA R25, R24, R16, R13 ;  /* 0x0000001018197223 */ /* 0x000fc4000000000d */
[----:B------:R-:W0:Y:S01]  /*0550*/  LDG.E.128 R16, desc[UR4][R26.64+0x800] ;  /* 0x000800041a107981 */ /* 0x000e22000c1e1d00 */
[C-C-:B------:R-:W-:Y:S01]  /*0560*/  FFMA R12, R24.reuse, R12, R13.reuse ;  /* 0x0000000c180c7223 */ /* 0x140fe2000000000d */
[----:B------:R-:W-:-:S03]  /*0570*/  FFMA R24, R24, R14, R13 ;  /* 0x0000000e18187223 */ /* 0x000fc6000000000d */
[----:B---3--:R-:W-:Y:S01]  /*0580*/  FADD R5, R5, R12 ;  /* 0x0000000c05057221 */ /* 0x008fe20000000000 */
[----:B------:R-:W-:Y:S02]  /*0590*/  FADD R6, R6, R15 ;  /* 0x0000000f06067221 */ /* 0x000fe40000000000 */
[----:B------:R-:W2:Y:S01]  /*05a0*/  LDG.E.128 R12, desc[UR4][R22.64+0x800] ;  /* 0x00080004160c7981 */ /* 0x000ea2000c1e1d00 */
[----:B------:R-:W-:Y:S01]  /*05b0*/  FADD R4, R4, R25 ;  /* 0x0000001904047221 */ /* 0x000fe20000000000 */
[----:B------:R-:W-:Y:S02]  /*05c0*/  FADD R7, R7, R24 ;  /* 0x0000001807077221 */ /* 0x000fe40000000000 */
[----:B------:R-:W-:Y:S01]  /*05d0*/  STG.E.128 desc[UR4][R26.64], R8 ;  /* 0x000000081a007986 */ /* 0x000fe2000c101d04 */
[----:B0-----:R-:W-:-:S04]  /*05e0*/  FADD R18, R18, R21 ;  /* 0x0000001512127221 */ /* 0x001fc80000000000 */
[----:B------:R-:W-:-:S04]  /*05f0*/  FADD R25, -R0, R18 ;  /* 0x0000001200197221 */ /* 0x000fc80000000100 */
[----:B------:R-:W-:Y:S01]  /*0600*/  FMUL R25, R25, R2 ;  /* 0x0000000219197220 */ /* 0x000fe20000400000 */
[--C-:B------:R-:W-:Y:S01]  /*0610*/  FADD R17, R17, R21.reuse ;  /* 0x0000001511117221 */ /* 0x100fe20000000000 */
[--C-:B------:R-:W-:Y:S02]  /*0620*/  FADD R16, R16, R21.reuse ;  /* 0x0000001510107221 */ /* 0x100fe40000000000 */
[----:B------:R-:W-:Y:S01]  /*0630*/  FFMA R25, R3, R25, R20 ;  /* 0x0000001903197223 */ /* 0x000fe20000000014 */
[----:B------:R-:W-:Y:S01]  /*0640*/  FADD R19, R19, R21 ;  /* 0x0000001513137221 */ /* 0x000fe20000000000 */
[----:B------:R-:W-:-:S03]  /*0650*/  FADD R29, -R0, R16 ;  /* 0x00000010001d7221 */ /* 0x000fc60000000100 */
[----:B------:R-:W-:Y:S01]  /*0660*/  FADD R21, -R0, R19 ;  /* 0x0000001300157221 */ /* 0x000fe20000000100 */
[----:B------:R-:W-:-:S03]  /*0670*/  FMUL R29, R29, R2 ;  /* 0x000000021d1d7220 */ /* 0x000fc60000400000 */
[----:B------:R-:W-:Y:S01]  /*0680*/  FMUL R21, R21, R2 ;  /* 0x0000000215157220 */ /* 0x000fe20000400000 */
[----:B------:R-:W-:Y:S01]  /*0690*/  FFMA R29, R3, R29, R20 ;  /* 0x0000001d031d7223 */ /* 0x000fe20000000014 */
[----:B--2---:R-:W-:Y:S01]  /*06a0*/  FADD R14, R14, R25 ;  /* 0x000000190e0e7221 */ /* 0x004fe20000000000 */
[----:B------:R-:W-:-:S04]  /*06b0*/  FADD R25, -R0, R17 ;  /* 0x0000001100197221 */ /* 0x000fc80000000100 */
[----:B------:R-:W-:-:S04]  /*06c0*/  FMUL R25, R25, R2 ;  /* 0x0000000219197220 */ /* 0x000fc80000400000 */
[C-C-:B------:R-:W-:Y:S01]  /*06d0*/  FFMA R0, R3.reuse, R25, R20.reuse ;  /* 0x0000001903007223 */ /* 0x140fe20000000014 */
[----:B------:R-:W-:Y:S01]  /*06e0*/  FFMA R20, R3, R21, R20 ;  /* 0x0000001503147223 */ /* 0x000fe20000000014 */
[----:B------:R-:W-:Y:S02]  /*06f0*/  FADD R12, R12, R29 ;  /* 0x0000001d0c0c7221 */ /* 0x000fe40000000000 */
[----:B------:R-:W-:Y:S01]  /*0700*/  FADD R13, R13, R0 ;  /* 0x000000000d0d7221 */ /* 0x000fe20000000000 */
[----:B------:R-:W-:Y:S01]  /*0710*/  FADD R15, R15, R20 ;  /* 0x000000140f0f7221 */ /* 0x000fe20000000000 */
[----:B------:R-:W-:Y:S04]  /*0720*/  STG.E.128 desc[UR4][R26.64+0x800], R16 ;  /* 0x000800101a007986 */ /* 0x000fe8000c101d04 */
[----:B------:R-:W-:Y:S04]  /*0730*/  STG.E.128 desc[UR4][R22.64], R4 ;  /* 0x0000000416007986 */ /* 0x000fe8000c101d04 */
[----:B------:R-:W-:Y:S01]  /*0740*/  STG.E.128 desc[UR4][R22.64+0x800], R12 ;  /* 0x0008000c16007986 */ /* 0x000fe2000c101d04 */
[----:B------:R-:W-:Y:S05]  /*0750*/  EXIT ;  /* 0x000000000000794d */ /* 0x000fea0003800000 */
.L_x_0:
[----:B------:R-:W-:-:S00]  /*0760*/  BRA `(.L_x_0) ;  /* 0xfffffffc00fc7947 */ /* 0x000fc0000383ffff */
[----:B------:R-:W-:-:S00]  /*0770*/  NOP ;  /* 0x0000000000007918 */ /* 0x000fc00000000000 */
        /* <DEDUP_REMOVED lines=8> */
.L_x_1:


//--------------------- .nv.global.init           --------------------------
	.section	.nv.global.init,"aw",@progbits
.nv.global.init:
	.type		_$_str,@object
	.size		_$_str,(_$_str_$_2 - _$_str)
_$_str:
        /*0000*/ 	.byte	0x5f, 0x5f, 0x43, 0x55, 0x44, 0x41, 0x5f, 0x46, 0x54, 0x5a, 0x00
	.type		_$_str_$_2,@object
	.size		_$_str_$_2,(.L_1 - _$_str_$_2)
_$_str_$_2:
        /*000b*/ 	.byte	0x5f, 0x5f, 0x43, 0x55, 0x44, 0x41, 0x5f, 0x50, 0x52, 0x45, 0x43, 0x5f, 0x53, 0x51, 0x52, 0x54
        /*001b*/ 	.byte	0x00
.L_1:


//--------------------- .nv.constant0.triton_poi_fused__native_batch_norm_legit_no_training_add_convolution_16 --------------------------
	.section	.nv.constant0.triton_poi_fused__native_batch_norm_legit_no_training_add_convolution_16,"a",@progbits
	.sectionflags	@""
	.align	4
.nv.constant0.triton_poi_fused__native_batch_norm_legit_no_training_add_convolution_16:
	.zero		588
